//
// Generated by NVIDIA NVVM Compiler
//
// Compiler Build ID: CL-36424714
// Cuda compilation tools, release 13.0, V13.0.88
// Based on NVVM 20.0.0
//

.version 9.0
.target sm_100
.address_size 64

	// .globl	_Z16matMulTileKernelPKfS0_Pfiii
// _ZZ16matMulTileKernelPKfS0_PfiiiE7sharedA has been demoted
// _ZZ16matMulTileKernelPKfS0_PfiiiE7sharedB has been demoted

.visible .entry _Z16matMulTileKernelPKfS0_Pfiii(
	.param .u64 .ptr .align 1 _Z16matMulTileKernelPKfS0_Pfiii_param_0,
	.param .u64 .ptr .align 1 _Z16matMulTileKernelPKfS0_Pfiii_param_1,
	.param .u64 .ptr .align 1 _Z16matMulTileKernelPKfS0_Pfiii_param_2,
	.param .u32 _Z16matMulTileKernelPKfS0_Pfiii_param_3,
	.param .u32 _Z16matMulTileKernelPKfS0_Pfiii_param_4,
	.param .u32 _Z16matMulTileKernelPKfS0_Pfiii_param_5
)
{
	.reg .pred 	%p<12>;
	.reg .b32 	%r<43>;
	.reg .b32 	%f<63>;
	.reg .b64 	%rd<13>;
	// demoted variable
	.shared .align 4 .b8 _ZZ16matMulTileKernelPKfS0_PfiiiE7sharedA[1088];
	// demoted variable
	.shared .align 4 .b8 _ZZ16matMulTileKernelPKfS0_PfiiiE7sharedB[1088];
	ld.param.u64 	%rd3, [_Z16matMulTileKernelPKfS0_Pfiii_param_0];
	ld.param.u64 	%rd4, [_Z16matMulTileKernelPKfS0_Pfiii_param_1];
	ld.param.u64 	%rd5, [_Z16matMulTileKernelPKfS0_Pfiii_param_2];
	ld.param.u32 	%r24, [_Z16matMulTileKernelPKfS0_Pfiii_param_3];
	ld.param.u32 	%r25, [_Z16matMulTileKernelPKfS0_Pfiii_param_4];
	ld.param.u32 	%r26, [_Z16matMulTileKernelPKfS0_Pfiii_param_5];
	mov.u32 	%r38, %tid.x;
	mov.u32 	%r40, %tid.y;
	mov.u32 	%r27, %ctaid.y;
	shl.b32 	%r28, %r27, 4;
	add.s32 	%r3, %r28, %r40;
	mov.u32 	%r29, %ctaid.x;
	shl.b32 	%r4, %r29, 4;
	add.s32 	%r5, %r4, %r38;
	setp.lt.s32 	%p1, %r26, 1;
	mov.f32 	%f62, 0f00000000;
	@%p1 bra 	$L__BB0_7;
	add.s32 	%r30, %r26, 15;
	shr.u32 	%r31, %r30, 4;
	mul.lo.s32 	%r32, %r40, 68;
	mov.u32 	%r33, _ZZ16matMulTileKernelPKfS0_PfiiiE7sharedA;
	add.s32 	%r6, %r33, %r32;
	shl.b32 	%r34, %r38, 2;
	add.s32 	%r7, %r6, %r34;
	mov.u32 	%r35, _ZZ16matMulTileKernelPKfS0_PfiiiE7sharedB;
	add.s32 	%r9, %r35, %r34;
	add.s32 	%r8, %r9, %r32;
	neg.s32 	%r42, %r31;
	mad.lo.s32 	%r36, %r40, %r25, %r38;
	add.s32 	%r41, %r36, %r4;
	shl.b32 	%r12, %r25, 4;
	mad.lo.s32 	%r39, %r26, %r3, %r38;
	cvta.to.global.u64 	%rd1, %rd3;
	cvta.to.global.u64 	%rd2, %rd4;
	mov.f32 	%f62, 0f00000000;
$L__BB0_2:
	setp.ge.s32 	%p2, %r3, %r24;
	setp.ge.s32 	%p3, %r38, %r26;
	mov.f32 	%f60, 0f00000000;
	or.pred  	%p4, %p2, %p3;
	@%p4 bra 	$L__BB0_4;
	mul.wide.u32 	%rd6, %r39, 4;
	add.s64 	%rd7, %rd1, %rd6;
	ld.global.nc.f32 	%f60, [%rd7];
$L__BB0_4:
	setp.ge.s32 	%p5, %r5, %r25;
	st.shared.f32 	[%r7], %f60;
	setp.ge.s32 	%p6, %r40, %r26;
	mov.f32 	%f61, 0f00000000;
	or.pred  	%p7, %p5, %p6;
	@%p7 bra 	$L__BB0_6;
	mul.wide.s32 	%rd8, %r41, 4;
	add.s64 	%rd9, %rd2, %rd8;
	ld.global.nc.f32 	%f61, [%rd9];
$L__BB0_6:
	st.shared.f32 	[%r8], %f61;
	bar.sync 	0;
	ld.shared.f32 	%f12, [%r6];
	ld.shared.f32 	%f13, [%r9];
	fma.rn.f32 	%f14, %f12, %f13, %f62;
	ld.shared.f32 	%f15, [%r6+4];
	ld.shared.f32 	%f16, [%r9+68];
	fma.rn.f32 	%f17, %f15, %f16, %f14;
	ld.shared.f32 	%f18, [%r6+8];
	ld.shared.f32 	%f19, [%r9+136];
	fma.rn.f32 	%f20, %f18, %f19, %f17;
	ld.shared.f32 	%f21, [%r6+12];
	ld.shared.f32 	%f22, [%r9+204];
	fma.rn.f32 	%f23, %f21, %f22, %f20;
	ld.shared.f32 	%f24, [%r6+16];
	ld.shared.f32 	%f25, [%r9+272];
	fma.rn.f32 	%f26, %f24, %f25, %f23;
	ld.shared.f32 	%f27, [%r6+20];
	ld.shared.f32 	%f28, [%r9+340];
	fma.rn.f32 	%f29, %f27, %f28, %f26;
	ld.shared.f32 	%f30, [%r6+24];
	ld.shared.f32 	%f31, [%r9+408];
	fma.rn.f32 	%f32, %f30, %f31, %f29;
	ld.shared.f32 	%f33, [%r6+28];
	ld.shared.f32 	%f34, [%r9+476];
	fma.rn.f32 	%f35, %f33, %f34, %f32;
	ld.shared.f32 	%f36, [%r6+32];
	ld.shared.f32 	%f37, [%r9+544];
	fma.rn.f32 	%f38, %f36, %f37, %f35;
	ld.shared.f32 	%f39, [%r6+36];
	ld.shared.f32 	%f40, [%r9+612];
	fma.rn.f32 	%f41, %f39, %f40, %f38;
	ld.shared.f32 	%f42, [%r6+40];
	ld.shared.f32 	%f43, [%r9+680];
	fma.rn.f32 	%f44, %f42, %f43, %f41;
	ld.shared.f32 	%f45, [%r6+44];
	ld.shared.f32 	%f46, [%r9+748];
	fma.rn.f32 	%f47, %f45, %f46, %f44;
	ld.shared.f32 	%f48, [%r6+48];
	ld.shared.f32 	%f49, [%r9+816];
	fma.rn.f32 	%f50, %f48, %f49, %f47;
	ld.shared.f32 	%f51, [%r6+52];
	ld.shared.f32 	%f52, [%r9+884];
	fma.rn.f32 	%f53, %f51, %f52, %f50;
	ld.shared.f32 	%f54, [%r6+56];
	ld.shared.f32 	%f55, [%r9+952];
	fma.rn.f32 	%f56, %f54, %f55, %f53;
	ld.shared.f32 	%f57, [%r6+60];
	ld.shared.f32 	%f58, [%r9+1020];
	fma.rn.f32 	%f62, %f57, %f58, %f56;
	bar.sync 	0;
	add.s32 	%r42, %r42, 1;
	setp.ne.s32 	%p8, %r42, 0;
	add.s32 	%r41, %r41, %r12;
	add.s32 	%r40, %r40, 16;
	add.s32 	%r39, %r39, 16;
	add.s32 	%r38, %r38, 16;
	@%p8 bra 	$L__BB0_2;
$L__BB0_7:
	setp.ge.s32 	%p9, %r3, %r24;
	setp.ge.s32 	%p10, %r5, %r25;
	or.pred  	%p11, %p9, %p10;
	@%p11 bra 	$L__BB0_9;
	mad.lo.s32 	%r37, %r25, %r3, %r5;
	cvta.to.global.u64 	%rd10, %rd5;
	mul.wide.s32 	%rd11, %r37, 4;
	add.s64 	%rd12, %rd10, %rd11;
	st.global.f32 	[%rd12], %f62;
$L__BB0_9:
	ret;

}


// ===== COMPILED SASS (sm_100) =====

	.target	sm_100

	.elftype	@"ET_EXEC"


//--------------------- .note.nv.tkinfo           --------------------------
	.section	.note.nv.tkinfo,"",@"SHT_NOTE"
	.sectionflags	@"SHF_NOTE_NV_TKINFO"
	.tkinfo
        /*0018*/ 	.word	0x00000002
        /*0030*/ 	.string	""
        /*0030*/ 	.string	"ptxas"
        /*0030*/ 	.string	"Cuda compilation tools, release 13.0, V13.0.88"
        /*0030*/ 	.string	"Build cuda_13.0.r13.0/compiler.36424714_0"
        /*0030*/ 	.string	"-arch sm_100 -m 64 "



//--------------------- .note.nv.cuinfo           --------------------------
	.section	.note.nv.cuinfo,"",@"SHT_NOTE"
	.sectionflags	@"SHF_NOTE_NV_CUINFO"
        /*0018*/ 	.short	0x0002
        /*001a*/ 	.short	0x0064
        /*001c*/ 	.short	0x0082
	.zero		2


//--------------------- .nv.info                  --------------------------
	.section	.nv.info,"",@"SHT_CUDA_INFO"
	.align	4


	//----- nvinfo : EIATTR_REGCOUNT
	.align		4
        /*0000*/ 	.byte	0x04, 0x2f
        /*0002*/ 	.short	(.L_1 - .L_0)
	.align		4
.L_0:
        /*0004*/ 	.word	index@(_Z16matMulTileKernelPKfS0_Pfiii)
        /*0008*/ 	.word	0x00000020


	//----- nvinfo : EIATTR_FRAME_SIZE
	.align		4
.L_1:
        /*000c*/ 	.byte	0x04, 0x11
        /*000e*/ 	.short	(.L_3 - .L_2)
	.align		4
.L_2:
        /*0010*/ 	.word	index@(_Z16matMulTileKernelPKfS0_Pfiii)
        /*0014*/ 	.word	0x00000000


	//----- nvinfo : EIATTR_MIN_STACK_SIZE
	.align		4
.L_3:
        /*0018*/ 	.byte	0x04, 0x12
        /*001a*/ 	.short	(.L_5 - .L_4)
	.align		4
.L_4:
        /*001c*/ 	.word	index@(_Z16matMulTileKernelPKfS0_Pfiii)
        /*0020*/ 	.word	0x00000000
.L_5:


//--------------------- .nv.compat                --------------------------
	.section	.nv.compat,"",@"SHT_CUDA_COMPAT_INFO"
	.align	4
        /*0000*/ 	.byte	0x02, 0x09, 0x00, 0x00, 0x02, 0x02, 0x01, 0x00, 0x02, 0x05, 0x05, 0x00, 0x03, 0x07, 0x01, 0x01
        /*0010*/ 	.byte	0x02, 0x03, 0x00, 0x00, 0x02, 0x06, 0x01, 0x00, 0x04, 0x0b, 0x08, 0x00, 0x09, 0x00, 0x00, 0x00
        /*0020*/ 	.byte	0x00, 0x00, 0x00, 0x00


//--------------------- .nv.info._Z16matMulTileKernelPKfS0_Pfiii --------------------------
	.section	.nv.info._Z16matMulTileKernelPKfS0_Pfiii,"",@"SHT_CUDA_INFO"
	.sectionflags	@""
	.align	4


	//----- nvinfo : EIATTR_CUDA_API_VERSION
	.align		4
        /*0000*/ 	.byte	0x04, 0x37
        /*0002*/ 	.short	(.L_7 - .L_6)
.L_6:
        /*0004*/ 	.word	0x00000082


	//----- nvinfo : EIATTR_KPARAM_INFO
	.align		4
.L_7:
        /*0008*/ 	.byte	0x04, 0x17
        /*000a*/ 	.short	(.L_9 - .L_8)
.L_8:
        /*000c*/ 	.word	0x00000000
        /*0010*/ 	.short	0x0005
        /*0012*/ 	.short	0x0020
        /*0014*/ 	.byte	0x00, 0xf0, 0x11, 0x00


	//----- nvinfo : EIATTR_KPARAM_INFO
	.align		4
.L_9:
        /*0018*/ 	.byte	0x04, 0x17
        /*001a*/ 	.short	(.L_11 - .L_10)
.L_10:
        /*001c*/ 	.word	0x00000000
        /*0020*/ 	.short	0x0004
        /*0022*/ 	.short	0x001c
        /*0024*/ 	.byte	0x00, 0xf0, 0x11, 0x00


	//----- nvinfo : EIATTR_KPARAM_INFO
	.align		4
.L_11:
        /*0028*/ 	.byte	0x04, 0x17
        /*002a*/ 	.short	(.L_13 - .L_12)
.L_12:
        /*002c*/ 	.word	0x00000000
        /*0030*/ 	.short	0x0003
        /*0032*/ 	.short	0x0018
        /*0034*/ 	.byte	0x00, 0xf0, 0x11, 0x00


	//----- nvinfo : EIATTR_KPARAM_INFO
	.align		4
.L_13:
        /*0038*/ 	.byte	0x04, 0x17
        /*003a*/ 	.short	(.L_15 - .L_14)
.L_14:
        /*003c*/ 	.word	0x00000000
        /*0040*/ 	.short	0x0002
        /*0042*/ 	.short	0x0010
        /*0044*/ 	.byte	0x00, 0xf5, 0x21, 0x00


	//----- nvinfo : EIATTR_KPARAM_INFO
	.align		4
.L_15:
        /*0048*/ 	.byte	0x04, 0x17
        /*004a*/ 	.short	(.L_17 - .L_16)
.L_16:
        /*004c*/ 	.word	0x00000000
        /*0050*/ 	.short	0x0001
        /*0052*/ 	.short	0x0008
        /*0054*/ 	.byte	0x00, 0xf5, 0x21, 0x00


	//----- nvinfo : EIATTR_KPARAM_INFO
	.align		4
.L_17:
        /*0058*/ 	.byte	0x04, 0x17
        /*005a*/ 	.short	(.L_19 - .L_18)
.L_18:
        /*005c*/ 	.word	0x00000000
        /*0060*/ 	.short	0x0000
        /*0062*/ 	.short	0x0000
        /*0064*/ 	.byte	0x00, 0xf5, 0x21, 0x00


	//----- nvinfo : EIATTR_SPARSE_MMA_MASK
	.align		4
.L_19:
        /*0068*/ 	.byte	0x03, 0x50
        /*006a*/ 	.short	0x0000


	//----- nvinfo : EIATTR_MAXREG_COUNT
	.align		4
        /*006c*/ 	.byte	0x03, 0x1b
        /*006e*/ 	.short	0x00ff


	//----- nvinfo : EIATTR_NUM_BARRIERS
	.align		4
        /*0070*/ 	.byte	0x02, 0x4c
        /*0072*/ 	.byte	0x01
	.zero		1


	//----- nvinfo : EIATTR_MERCURY_ISA_VERSION
	.align		4
        /*0074*/ 	.byte	0x03, 0x5f
        /*0076*/ 	.short	0x0101


	//----- nvinfo : EIATTR_VRC_CTA_INIT_COUNT
	.align		4
        /*0078*/ 	.byte	0x02, 0x4a
	.zero		1
	.zero		1


	//----- nvinfo : EIATTR_EXIT_INSTR_OFFSETS
	.align		4
        /*007c*/ 	.byte	0x04, 0x1c
        /*007e*/ 	.short	(.L_21 - .L_20)


	//   ....[0]....
.L_20:
        /*0080*/ 	.word	0x000006a0


	//   ....[1]....
        /*0084*/ 	.word	0x000006f0


	//----- nvinfo : EIATTR_CBANK_PARAM_SIZE
	.align		4
.L_21:
        /*0088*/ 	.byte	0x03, 0x19
        /*008a*/ 	.short	0x0024


	//----- nvinfo : EIATTR_PARAM_CBANK
	.align		4
        /*008c*/ 	.byte	0x04, 0x0a
        /*008e*/ 	.short	(.L_23 - .L_22)
	.align		4
.L_22:
        /*0090*/ 	.word	index@(.nv.constant0._Z16matMulTileKernelPKfS0_Pfiii)
        /*0094*/ 	.short	0x0380
        /*0096*/ 	.short	0x0024


	//----- nvinfo : EIATTR_SW_WAR
	.align		4
.L_23:
        /*0098*/ 	.byte	0x04, 0x36
        /*009a*/ 	.short	(.L_25 - .L_24)
.L_24:
        /*009c*/ 	.word	0x00000008
.L_25:


//--------------------- .nv.callgraph             --------------------------
	.section	.nv.callgraph,"",@"SHT_CUDA_CALLGRAPH"
	.align	4
	.sectionentsize	8
	.align		4
        /*0000*/ 	.word	0x00000000
	.align		4
        /*0004*/ 	.word	0xffffffff
	.align		4
        /*0008*/ 	.word	0x00000000
	.align		4
        /*000c*/ 	.word	0xfffffffe
	.align		4
        /*0010*/ 	.word	0x00000000
	.align		4
        /*0014*/ 	.word	0xfffffffd
	.align		4
        /*0018*/ 	.word	0x00000000
	.align		4
        /*001c*/ 	.word	0xfffffffc


//--------------------- .text._Z16matMulTileKernelPKfS0_Pfiii --------------------------
	.section	.text._Z16matMulTileKernelPKfS0_Pfiii,"ax",@progbits
	.align	128
        .global         _Z16matMulTileKernelPKfS0_Pfiii
        .type           _Z16matMulTileKernelPKfS0_Pfiii,@function
        .size           _Z16matMulTileKernelPKfS0_Pfiii,(.L_x_3 - _Z16matMulTileKernelPKfS0_Pfiii)
        .other          _Z16matMulTileKernelPKfS0_Pfiii,@"STO_CUDA_ENTRY STV_DEFAULT"
_Z16matMulTileKernelPKfS0_Pfiii:
.text._Z16matMulTileKernelPKfS0_Pfiii:
[----:B------:R-:W-:Y:S01]  /*0000*/  LDC R1, c[0x0][0x37c] ;  /* 0x0000df00ff017b82 */ /* 0x000fe20000000800 */
[----:B------:R-:W0:Y:S01]  /*0010*/  S2R R4, SR_TID.Y ;  /* 0x0000000000047919 */ /* 0x000e220000002200 */
[----:B------:R-:W1:Y:S01]  /*0020*/  LDCU UR5, c[0x0][0x3a0] ;  /* 0x00007400ff0577ac */ /* 0x000e620008000800 */
[----:B------:R-:W-:Y:S01]  /*0030*/  HFMA2 R16, -RZ, RZ, 0, 0 ;  /* 0x00000000ff107431 */ /* 0x000fe200000001ff */
[----:B------:R-:W0:Y:S01]  /*0040*/  S2R R3, SR_CTAID.Y ;  /* 0x0000000000037919 */ /* 0x000e220000002600 */
[----:B------:R-:W2:Y:S01]  /*0050*/  LDCU.64 UR6, c[0x0][0x358] ;  /* 0x00006b00ff0677ac */ /* 0x000ea20008000a00 */
[----:B------:R-:W3:Y:S01]  /*0060*/  S2R R5, SR_TID.X ;  /* 0x0000000000057919 */ /* 0x000ee20000002100 */
[----:B------:R-:W3:Y:S01]  /*0070*/  S2R R10, SR_CTAID.X ;  /* 0x00000000000a7919 */ /* 0x000ee20000002500 */
[----:B-1----:R-:W-:Y:S01]  /*0080*/  UISETP.GE.AND UP0, UPT, UR5, 0x1, UPT ;  /* 0x000000010500788c */ /* 0x002fe2000bf06270 */
[----:B0-----:R-:W-:Y:S02]  /*0090*/  LEA R0, R3, R4, 0x4 ;  /* 0x0000000403007211 */ /* 0x001fe400078e20ff */
[----:B---3--:R-:W-:-:S06]  /*00a0*/  LEA R3, R10, R5, 0x4 ;  /* 0x000000050a037211 */ /* 0x008fcc00078e20ff */
[----:B--2---:R-:W-:Y:S05]  /*00b0*/  BRA.U !UP0, `(.L_x_0) ;  /* 0x00000005086c7547 */ /* 0x004fea000b800000 */
[----:B------:R-:W0:Y:S01]  /*00c0*/  S2R R9, SR_CgaCtaId ;  /* 0x0000000000097919 */ /* 0x000e220000008800 */
[----:B------:R-:W1:Y:S01]  /*00d0*/  LDCU UR8, c[0x0][0x39c] ;  /* 0x00007380ff0877ac */ /* 0x000e620008000800 */
[----:B------:R-:W2:Y:S01]  /*00e0*/  LDC R2, c[0x0][0x39c] ;  /* 0x0000e700ff027b82 */ /* 0x000ea20000000800 */
[----:B------:R-:W-:Y:S01]  /*00f0*/  MOV R6, 0x400 ;  /* 0x0000040000067802 */ /* 0x000fe20000000f00 */
[----:B------:R-:W-:Y:S01]  /*0100*/  UIADD3 UR4, UPT, UPT, UR5, 0xf, URZ ;  /* 0x0000000f05047890 */ /* 0x000fe2000fffe0ff */
[----:B------:R-:W-:Y:S01]  /*0110*/  MOV R16, RZ ;  /* 0x000000ff00107202 */ /* 0x000fe20000000f00 */
[----:B------:R-:W3:Y:S01]  /*0120*/  LDCU UR10, c[0x0][0x3a0] ;  /* 0x00007400ff0a77ac */ /* 0x000ee20008000800 */
[----:B------:R-:W-:Y:S01]  /*0130*/  IADD3 R8, PT, PT, R6, 0x440, RZ ;  /* 0x0000044006087810 */ /* 0x000fe20007ffe0ff */
[----:B------:R-:W-:Y:S01]  /*0140*/  USHF.R.U32.HI UR4, URZ, 0x4, UR4 ;  /* 0x00000004ff047899 */ /* 0x000fe20008011604 */
[----:B------:R-:W4:Y:S03]  /*0150*/  LDCU UR9, c[0x0][0x398] ;  /* 0x00007300ff0977ac */ /* 0x000f260008000800 */
[----:B------:R-:W-:Y:S01]  /*0160*/  UIADD3 UR4, UPT, UPT, -UR4, URZ, URZ ;  /* 0x000000ff04047290 */ /* 0x000fe2000fffe1ff */
[----:B0-----:R-:W-:-:S02]  /*0170*/  LEA R7, R9, R6, 0x18 ;  /* 0x0000000609077211 */ /* 0x001fc400078ec0ff */
[----:B------:R-:W-:Y:S01]  /*0180*/  LEA R8, R9, R8, 0x18 ;  /* 0x0000000809087211 */ /* 0x000fe200078ec0ff */
[C---:B-1----:R-:W-:Y:S02]  /*0190*/  IMAD R9, R4.reuse, UR8, R5 ;  /* 0x0000000804097c24 */ /* 0x042fe4000f8e0205 */
[----:B------:R-:W-:Y:S01]  /*01a0*/  IMAD R6, R4, 0x44, R7 ;  /* 0x0000004404067824 */ /* 0x000fe200078e0207 */
[C---:B------:R-:W-:Y:S01]  /*01b0*/  LEA R7, R5.reuse, R8, 0x2 ;  /* 0x0000000805077211 */ /* 0x040fe200078e10ff */
[----:B------:R-:W-:Y:S01]  /*01c0*/  IMAD R8, R0, UR5, R5 ;  /* 0x0000000500087c24 */ /* 0x000fe2000f8e0205 */
[----:B------:R-:W-:Y:S02]  /*01d0*/  LEA R9, R10, R9, 0x4 ;  /* 0x000000090a097211 */ /* 0x000fe400078e20ff */
[----:B------:R-:W-:Y:S01]  /*01e0*/  LEA R10, R5, R6, 0x2 ;  /* 0x00000006050a7211 */ /* 0x000fe200078e10ff */
[----:B---34-:R-:W-:-:S07]  /*01f0*/  IMAD R11, R4, 0x44, R7 ;  /* 0x00000044040b7824 */ /* 0x018fce00078e0207 */
.L_x_1:
[----:B------:R-:W-:Y:S01]  /*0200*/  ISETP.GE.AND P1, PT, R5, UR10, PT ;  /* 0x0000000a05007c0c */ /* 0x000fe2000bf26270 */
[----:B------:R-:W-:Y:S01]  /*0210*/  HFMA2 R18, -RZ, RZ, 0, 0 ;  /* 0x00000000ff127431 */ /* 0x000fe200000001ff */
[----:B------:R-:W-:Y:S02]  /*0220*/  ISETP.GE.AND P0, PT, R4, UR10, PT ;  /* 0x0000000a04007c0c */ /* 0x000fe4000bf06270 */
[----:B------:R-:W-:Y:S02]  /*0230*/  ISETP.GE.OR P1, PT, R0, UR9, P1 ;  /* 0x0000000900007c0c */ /* 0x000fe40008f26670 */
[----:B--2---:R-:W-:Y:S02]  /*0240*/  ISETP.GE.OR P0, PT, R3, R2, P0 ;  /* 0x000000020300720c */ /* 0x004fe40000706670 */
[----:B------:R-:W-:-:S09]  /*0250*/  MOV R17, RZ ;  /* 0x000000ff00117202 */ /* 0x000fd20000000f00 */
[----:B------:R-:W0:Y:S08]  /*0260*/  @!P1 LDC.64 R14, c[0x0][0x380] ;  /* 0x0000e000ff0e9b82 */ /* 0x000e300000000a00 */
[----:B------:R-:W1:Y:S01]  /*0270*/  @!P0 LDC.64 R12, c[0x0][0x388] ;  /* 0x0000e200ff0c8b82 */ /* 0x000e620000000a00 */
[----:B0-----:R-:W-:-:S05]  /*0280*/  @!P1 IMAD.WIDE.U32 R14, R8, 0x4, R14 ;  /* 0x00000004080e9825 */ /* 0x001fca00078e000e */
[----:B------:R-:W2:Y:S01]  /*0290*/  @!P1 LDG.E.CONSTANT R17, desc[UR6][R14.64] ;  /* 0x000000060e119981 */ /* 0x000ea2000c1e9900 */
[----:B-1----:R-:W-:-:S05]  /*02a0*/  @!P0 IMAD.WIDE R12, R9, 0x4, R12 ;  /* 0x00000004090c8825 */ /* 0x002fca00078e020c */
[----:B------:R-:W3:Y:S01]  /*02b0*/  @!P0 LDG.E.CONSTANT R18, desc[UR6][R12.64] ;  /* 0x000000060c128981 */ /* 0x000ee2000c1e9900 */
[----:B------:R-:W-:-:S04]  /*02c0*/  UIADD3 UR4, UPT, UPT, UR4, 0x1, URZ ;  /* 0x0000000104047890 */ /* 0x000fc8000fffe0ff */
[----:B------:R-:W-:Y:S01]  /*02d0*/  UISETP.NE.AND UP0, UPT, UR4, URZ, UPT ;  /* 0x000000ff0400728c */ /* 0x000fe2000bf05270 */
[----:B------:R-:W-:Y:S02]  /*02e0*/  IADD3 R4, PT, PT, R4, 0x10, RZ ;  /* 0x0000001004047810 */ /* 0x000fe40007ffe0ff */
[----:B------:R-:W-:Y:S02]  /*02f0*/  IADD3 R5, PT, PT, R5, 0x10, RZ ;  /* 0x0000001005057810 */ /* 0x000fe40007ffe0ff */
[----:B------:R-:W-:Y:S02]  /*0300*/  IADD3 R8, PT, PT, R8, 0x10, RZ ;  /* 0x0000001008087810 */ /* 0x000fe40007ffe0ff */
[----:B------:R-:W-:Y:S01]  /*0310*/  LEA R9, R2, R9, 0x4 ;  /* 0x0000000902097211 */ /* 0x000fe200078e20ff */
[----:B--2---:R-:W-:Y:S04]  /*0320*/  STS [R10], R17 ;  /* 0x000000110a007388 */ /* 0x004fe80000000800 */
[----:B---3--:R-:W-:Y:S01]  /*0330*/  STS [R11], R18 ;  /* 0x000000120b007388 */ /* 0x008fe20000000800 */
[----:B------:R-:W-:Y:S06]  /*0340*/  BAR.SYNC.DEFER_BLOCKING 0x0 ;  /* 0x0000000000007b1d */ /* 0x000fec0000010000 */
[----:B------:R-:W-:Y:S04]  /*0350*/  LDS R27, [R6] ;  /* 0x00000000061b7984 */ /* 0x000fe80000000800 */
[----:B------:R-:W0:Y:S04]  /*0360*/  LDS R26, [R7] ;  /* 0x00000000071a7984 */ /* 0x000e280000000800 */
[----:B------:R-:W-:Y:S04]  /*0370*/  LDS R29, [R6+0x4] ;  /* 0x00000400061d7984 */ /* 0x000fe80000000800 */
[----:B------:R-:W1:Y:S04]  /*0380*/  LDS R28, [R7+0x44] ;  /* 0x00004400071c7984 */ /* 0x000e680000000800 */
[----:B------:R-:W-:Y:S04]  /*0390*/  LDS R20, [R6+0x8] ;  /* 0x0000080006147984 */ /* 0x000fe80000000800 */
[----:B------:R-:W2:Y:S04]  /*03a0*/  LDS R21, [R7+0x88] ;  /* 0x0000880007157984 */ /* 0x000ea80000000800 */
[----:B------:R-:W-:Y:S04]  /*03b0*/  LDS R24, [R6+0xc] ;  /* 0x00000c0006187984 */ /* 0x000fe80000000800 */
[----:B------:R-:W3:Y:S04]  /*03c0*/  LDS R25, [R7+0xcc] ;  /* 0x0000cc0007197984 */ /* 0x000ee80000000800 */
[----:B------:R-:W-:Y:S04]  /*03d0*/  LDS R22, [R6+0x10] ;  /* 0x0000100006167984 */ /* 0x000fe80000000800 */
[----:B------:R-:W4:Y:S04]  /*03e0*/  LDS R23, [R7+0x110] ;  /* 0x0001100007177984 */ /* 0x000f280000000800 */
[----:B------:R-:W-:Y:S04]  /*03f0*/  LDS R18, [R6+0x14] ;  /* 0x0000140006127984 */ /* 0x000fe80000000800 */
[----:B------:R-:W5:Y:S04]  /*0400*/  LDS R19, [R7+0x154] ;  /* 0x0001540007137984 */ /* 0x000f680000000800 */
[----:B------:R-:W-:Y:S04]  /*0410*/  LDS R12, [R6+0x18] ;  /* 0x00001800060c7984 */ /* 0x000fe80000000800 */
[----:B------:R-:W5:Y:S04]  /*0420*/  LDS R13, [R7+0x198] ;  /* 0x00019800070d7984 */ /* 0x000f680000000800 */
[----:B------:R-:W-:Y:S04]  /*0430*/  LDS R14, [R6+0x1c] ;  /* 0x00001c00060e7984 */ /* 0x000fe80000000800 */
[----:B------:R-:W5:Y:S01]  /*0440*/  LDS R15, [R7+0x1dc] ;  /* 0x0001dc00070f7984 */ /* 0x000f620000000800 */
[----:B0-----:R-:W-:-:S03]  /*0450*/  FFMA R26, R27, R26, R16 ;  /* 0x0000001a1b1a7223 */ /* 0x001fc60000000010 */
[----:B------:R-:W-:Y:S04]  /*0460*/  LDS R16, [R6+0x20] ;  /* 0x0000200006107984 */ /* 0x000fe80000000800 */
[----:B------:R-:W0:Y:S01]  /*0470*/  LDS R17, [R7+0x220] ;  /* 0x0002200007117984 */ /* 0x000e220000000800 */
[----:B-1----:R-:W-:-:S04]  /*0480*/  FFMA R29, R29, R28, R26 ;  /* 0x0000001c1d1d7223 */ /* 0x002fc8000000001a */
[----:B--2---:R-:W-:Y:S02]  /*0490*/  FFMA R21, R20, R21, R29 ;  /* 0x0000001514157223 */ /* 0x004fe4000000001d */
[----:B------:R-:W-:Y:S02]  /*04a0*/  LDS R20, [R7+0x264] ;  /* 0x0002640007147984 */ /* 0x000fe40000000800 */
[----:B---3--:R-:W-:Y:S02]  /*04b0*/  FFMA R25, R24, R25, R21 ;  /* 0x0000001918197223 */ /* 0x008fe40000000015 */
[----:B------:R-:W1:Y:S02]  /*04c0*/  LDS R21, [R6+0x24] ;  /* 0x0000240006157984 */ /* 0x000e640000000800 */
[----:B----4-:R-:W-:Y:S02]  /*04d0*/  FFMA R25, R22, R23, R25 ;  /* 0x0000001716197223 */ /* 0x010fe40000000019 */
[----:B------:R-:W-:Y:S02]  /*04e0*/  LDS R22, [R6+0x28] ;  /* 0x0000280006167984 */ /* 0x000fe40000000800 */
[----:B-----5:R-:W-:-:S02]  /*04f0*/  FFMA R25, R18, R19, R25 ;  /* 0x0000001312197223 */ /* 0x020fc40000000019 */
[----:B------:R-:W2:Y:S04]  /*0500*/  LDS R23, [R7+0x2a8] ;  /* 0x0002a80007177984 */ /* 0x000ea80000000800 */
[----:B------:R-:W-:Y:S01]  /*0510*/  LDS R18, [R6+0x2c] ;  /* 0x00002c0006127984 */ /* 0x000fe20000000800 */
[----:B------:R-:W-:-:S03]  /*0520*/  FFMA R25, R12, R13, R25 ;  /* 0x0000000d0c197223 */ /* 0x000fc60000000019 */
[----:B------:R-:W3:Y:S04]  /*0530*/  LDS R19, [R7+0x2ec] ;  /* 0x0002ec0007137984 */ /* 0x000ee80000000800 */
[----:B------:R-:W-:Y:S01]  /*0540*/  LDS R12, [R6+0x30] ;  /* 0x00003000060c7984 */ /* 0x000fe20000000800 */
[----:B------:R-:W-:-:S03]  /*0550*/  FFMA R25, R14, R15, R25 ;  /* 0x0000000f0e197223 */ /* 0x000fc60000000019 */
[----:B------:R-:W4:Y:S04]  /*0560*/  LDS R13, [R7+0x330] ;  /* 0x00033000070d7984 */ /* 0x000f280000000800 */
[----:B------:R-:W-:Y:S01]  /*0570*/  LDS R14, [R6+0x34] ;  /* 0x00003400060e7984 */ /* 0x000fe20000000800 */
[----:B0-----:R-:W-:-:S03]  /*0580*/  FFMA R26, R16, R17, R25 ;  /* 0x00000011101a7223 */ /* 0x001fc60000000019 */
[----:B------:R-:W0:Y:S04]  /*0590*/  LDS R15, [R7+0x374] ;  /* 0x00037400070f7984 */ /* 0x000e280000000800 */
[----:B------:R-:W-:Y:S04]  /*05a0*/  LDS R24, [R6+0x38] ;  /* 0x0000380006187984 */ /* 0x000fe80000000800 */
[----:B------:R-:W5:Y:S04]  /*05b0*/  LDS R25, [R7+0x3b8] ;  /* 0x0003b80007197984 */ /* 0x000f680000000800 */
[----:B------:R-:W-:Y:S04]  /*05c0*/  LDS R16, [R6+0x3c] ;  /* 0x00003c0006107984 */ /* 0x000fe80000000800 */
[----:B------:R-:W5:Y:S01]  /*05d0*/  LDS R17, [R7+0x3fc] ;  /* 0x0003fc0007117984 */ /* 0x000f620000000800 */
[----:B-1----:R-:W-:-:S04]  /*05e0*/  FFMA R21, R21, R20, R26 ;  /* 0x0000001415157223 */ /* 0x002fc8000000001a */
[----:B--2---:R-:W-:-:S04]  /*05f0*/  FFMA R21, R22, R23, R21 ;  /* 0x0000001716157223 */ /* 0x004fc80000000015 */
[----:B---3--:R-:W-:-:S04]  /*0600*/  FFMA R19, R18, R19, R21 ;  /* 0x0000001312137223 */ /* 0x008fc80000000015 */
[----:B----4-:R-:W-:-:S04]  /*0610*/  FFMA R13, R12, R13, R19 ;  /* 0x0000000d0c0d7223 */ /* 0x010fc80000000013 */
[----:B0-----:R-:W-:-:S04]  /*0620*/  FFMA R13, R14, R15, R13 ;  /* 0x0000000f0e0d7223 */ /* 0x001fc8000000000d */
[----:B-----5:R-:W-:-:S04]  /*0630*/  FFMA R13, R24, R25, R13 ;  /* 0x00000019180d7223 */ /* 0x020fc8000000000d */
[----:B------:R-:W-:Y:S01]  /*0640*/  FFMA R16, R16, R17, R13 ;  /* 0x0000001110107223 */ /* 0x000fe2000000000d */
[----:B------:R-:W-:Y:S06]  /*0650*/  BAR.SYNC.DEFER_BLOCKING 0x0 ;  /* 0x0000000000007b1d */ /* 0x000fec0000010000 */
[----:B------:R-:W-:Y:S05]  /*0660*/  BRA.U UP0, `(.L_x_1) ;  /* 0xfffffff900e47547 */ /* 0x000fea000b83ffff */
.L_x_0:
[----:B------:R-:W0:Y:S02]  /*0670*/  LDCU.64 UR4, c[0x0][0x398] ;  /* 0x00007300ff0477ac */ /* 0x000e240008000a00 */
[----:B0-----:R-:W-:-:S04]  /*0680*/  ISETP.GE.AND P0, PT, R3, UR5, PT ;  /* 0x0000000503007c0c */ /* 0x001fc8000bf06270 */
[----:B------:R-:W-:-:S13]  /*0690*/  ISETP.GE.OR P0, PT, R0, UR4, P0 ;  /* 0x0000000400007c0c */ /* 0x000fda0008706670 */
[----:B------:R-:W-:Y:S05]  /*06a0*/  @P0 EXIT ;  /* 0x000000000000094d */ /* 0x000fea0003800000 */
[----:B------:R-:W0:Y:S01]  /*06b0*/  LDC.64 R4, c[0x0][0x390] ;  /* 0x0000e400ff047b82 */ /* 0x000e220000000a00 */
[----:B------:R-:W-:-:S04]  /*06c0*/  IMAD R3, R0, UR5, R3 ;  /* 0x0000000500037c24 */ /* 0x000fc8000f8e0203 */
[----:B0-----:R-:W-:-:S05]  /*06d0*/  IMAD.WIDE R2, R3, 0x4, R4 ;  /* 0x0000000403027825 */ /* 0x001fca00078e0204 */
[----:B------:R-:W-:Y:S01]  /*06e0*/  STG.E desc[UR6][R2.64], R16 ;  /* 0x0000001002007986 */ /* 0x000fe2000c101906 */
[----:B------:R-:W-:Y:S05]  /*06f0*/  EXIT ;  /* 0x000000000000794d */ /* 0x000fea0003800000 */
.L_x_2:
[----:B------:R-:W-:-:S00]  /*0700*/  BRA `(.L_x_2) ;  /* 0xfffffffc00fc7947 */ /* 0x000fc0000383ffff */
[----:B------:R-:W-:-:S00]  /*0710*/  NOP ;  /* 0x0000000000007918 */ /* 0x000fc00000000000 */
        /* <DEDUP_REMOVED lines=14> */
.L_x_3:


//--------------------- .nv.shared._Z16matMulTileKernelPKfS0_Pfiii --------------------------
	.section	.nv.shared._Z16matMulTileKernelPKfS0_Pfiii,"aw",@nobits
	.sectionflags	@""
	.align	4
.nv.shared._Z16matMulTileKernelPKfS0_Pfiii:
	.zero		3200


//--------------------- .nv.shared.reserved.0     --------------------------
	.section	.nv.shared.reserved.0,"aw",@nobits
	.weak		__nv_reservedSMEM_offset_0_alias
	.size		__nv_reservedSMEM_offset_0_alias, 0, 64
	.other		__nv_reservedSMEM_offset_0_alias,@"STO_CUDA_RESERVED_SHARED STV_DEFAULT"
__nv_reservedSMEM_offset_0_alias:
	.zero		0
	.zero		64


//--------------------- .nv.constant0._Z16matMulTileKernelPKfS0_Pfiii --------------------------
	.section	.nv.constant0._Z16matMulTileKernelPKfS0_Pfiii,"a",@progbits
	.sectionflags	@""
	.align	4
.nv.constant0._Z16matMulTileKernelPKfS0_Pfiii:
	.zero		932


//--------------------- SYMBOLS --------------------------

	.type		.nv.reservedSmem.offset0,@object
	.size		.nv.reservedSmem.offset0,0x4
	.type		.nv.reservedSmem.cap,@object
	.size		.nv.reservedSmem.cap,0x4
